//
// Generated by NVIDIA NVVM Compiler
//
// Compiler Build ID: CL-36424714
// Cuda compilation tools, release 13.0, V13.0.88
// Based on NVVM 20.0.0
//

.version 9.0
.target sm_100
.address_size 64

	// .globl	my_fancy_kernel

.visible .entry my_fancy_kernel(
	.param .u32 my_fancy_kernel_param_0,
	.param .f32 my_fancy_kernel_param_1,
	.param .f64 my_fancy_kernel_param_2,
	.param .u32 my_fancy_kernel_param_3,
	.param .u32 my_fancy_kernel_param_4,
	.param .u64 .ptr .align 1 my_fancy_kernel_param_5,
	.param .u64 .ptr .align 1 my_fancy_kernel_param_6
)
{
	.reg .pred 	%p<2>;
	.reg .b32 	%r<8>;
	.reg .b32 	%f<6>;
	.reg .b64 	%rd<9>;
	.reg .b64 	%fd<8>;

	ld.param.u32 	%r4, [my_fancy_kernel_param_0];
	ld.param.f32 	%f1, [my_fancy_kernel_param_1];
	ld.param.f64 	%fd1, [my_fancy_kernel_param_2];
	ld.param.u32 	%r2, [my_fancy_kernel_param_3];
	ld.param.u32 	%r3, [my_fancy_kernel_param_4];
	ld.param.u64 	%rd1, [my_fancy_kernel_param_5];
	ld.param.u64 	%rd2, [my_fancy_kernel_param_6];
	mov.u32 	%r5, %ctaid.x;
	mov.u32 	%r6, %ntid.x;
	mov.u32 	%r7, %tid.x;
	mad.lo.s32 	%r1, %r5, %r6, %r7;
	setp.ge.s32 	%p1, %r1, %r4;
	@%p1 bra 	$L__BB0_2;
	cvta.to.global.u64 	%rd3, %rd1;
	cvta.to.global.u64 	%rd4, %rd2;
	cvt.rn.f64.s32 	%fd2, %r1;
	cvt.f64.f32 	%fd3, %f1;
	add.f64 	%fd4, %fd2, %fd3;
	add.f64 	%fd5, %fd1, %fd4;
	cvt.rn.f64.s32 	%fd6, %r2;
	add.f64 	%fd7, %fd5, %fd6;
	mul.wide.s32 	%rd5, %r1, 8;
	add.s64 	%rd6, %rd3, %rd5;
	st.global.f64 	[%rd6], %fd7;
	cvt.rn.f32.s32 	%f2, %r2;
	cvt.rn.f32.u32 	%f3, %r3;
	add.f32 	%f4, %f2, %f3;
	sub.f32 	%f5, %f4, %f1;
	mul.wide.s32 	%rd7, %r1, 4;
	add.s64 	%rd8, %rd4, %rd7;
	st.global.f32 	[%rd8], %f5;
$L__BB0_2:
	ret;

}


// ===== COMPILED SASS (sm_100) =====

	.target	sm_100

	.elftype	@"ET_EXEC"


//--------------------- .note.nv.tkinfo           --------------------------
	.section	.note.nv.tkinfo,"",@"SHT_NOTE"
	.sectionflags	@"SHF_NOTE_NV_TKINFO"
	.tkinfo
        /*0018*/ 	.word	0x00000002
        /*0030*/ 	.string	""
        /*0030*/ 	.string	"ptxas"
        /*0030*/ 	.string	"Cuda compilation tools, release 13.0, V13.0.88"
        /*0030*/ 	.string	"Build cuda_13.0.r13.0/compiler.36424714_0"
        /*0030*/ 	.string	"-arch sm_100 -m 64 "



//--------------------- .note.nv.cuinfo           --------------------------
	.section	.note.nv.cuinfo,"",@"SHT_NOTE"
	.sectionflags	@"SHF_NOTE_NV_CUINFO"
        /*0018*/ 	.short	0x0002
        /*001a*/ 	.short	0x0064
        /*001c*/ 	.short	0x0082
	.zero		2


//--------------------- .nv.info                  --------------------------
	.section	.nv.info,"",@"SHT_CUDA_INFO"
	.align	4


	//----- nvinfo : EIATTR_REGCOUNT
	.align		4
        /*0000*/ 	.byte	0x04, 0x2f
        /*0002*/ 	.short	(.L_1 - .L_0)
	.align		4
.L_0:
        /*0004*/ 	.word	index@(my_fancy_kernel)
        /*0008*/ 	.word	0x00000010


	//----- nvinfo : EIATTR_FRAME_SIZE
	.align		4
.L_1:
        /*000c*/ 	.byte	0x04, 0x11
        /*000e*/ 	.short	(.L_3 - .L_2)
	.align		4
.L_2:
        /*0010*/ 	.word	index@(my_fancy_kernel)
        /*0014*/ 	.word	0x00000000


	//----- nvinfo : EIATTR_MIN_STACK_SIZE
	.align		4
.L_3:
        /*0018*/ 	.byte	0x04, 0x12
        /*001a*/ 	.short	(.L_5 - .L_4)
	.align		4
.L_4:
        /*001c*/ 	.word	index@(my_fancy_kernel)
        /*0020*/ 	.word	0x00000000
.L_5:


//--------------------- .nv.compat                --------------------------
	.section	.nv.compat,"",@"SHT_CUDA_COMPAT_INFO"
	.align	4
        /*0000*/ 	.byte	0x02, 0x09, 0x00, 0x00, 0x02, 0x02, 0x01, 0x00, 0x02, 0x05, 0x05, 0x00, 0x03, 0x07, 0x01, 0x01
        /*0010*/ 	.byte	0x02, 0x03, 0x00, 0x00, 0x02, 0x06, 0x01, 0x00, 0x04, 0x0b, 0x08, 0x00, 0x01, 0x00, 0x00, 0x00
        /*0020*/ 	.byte	0x00, 0x00, 0x00, 0x00


//--------------------- .nv.info.my_fancy_kernel  --------------------------
	.section	.nv.info.my_fancy_kernel,"",@"SHT_CUDA_INFO"
	.sectionflags	@""
	.align	4


	//----- nvinfo : EIATTR_CUDA_API_VERSION
	.align		4
        /*0000*/ 	.byte	0x04, 0x37
        /*0002*/ 	.short	(.L_7 - .L_6)
.L_6:
        /*0004*/ 	.word	0x00000082


	//----- nvinfo : EIATTR_KPARAM_INFO
	.align		4
.L_7:
        /*0008*/ 	.byte	0x04, 0x17
        /*000a*/ 	.short	(.L_9 - .L_8)
.L_8:
        /*000c*/ 	.word	0x00000000
        /*0010*/ 	.short	0x0006
        /*0012*/ 	.short	0x0020
        /*0014*/ 	.byte	0x00, 0xf5, 0x21, 0x00


	//----- nvinfo : EIATTR_KPARAM_INFO
	.align		4
.L_9:
        /*0018*/ 	.byte	0x04, 0x17
        /*001a*/ 	.short	(.L_11 - .L_10)
.L_10:
        /*001c*/ 	.word	0x00000000
        /*0020*/ 	.short	0x0005
        /*0022*/ 	.short	0x0018
        /*0024*/ 	.byte	0x00, 0xf5, 0x21, 0x00


	//----- nvinfo : EIATTR_KPARAM_INFO
	.align		4
.L_11:
        /*0028*/ 	.byte	0x04, 0x17
        /*002a*/ 	.short	(.L_13 - .L_12)
.L_12:
        /*002c*/ 	.word	0x00000000
        /*0030*/ 	.short	0x0004
        /*0032*/ 	.short	0x0014
        /*0034*/ 	.byte	0x00, 0xf0, 0x11, 0x00


	//----- nvinfo : EIATTR_KPARAM_INFO
	.align		4
.L_13:
        /*0038*/ 	.byte	0x04, 0x17
        /*003a*/ 	.short	(.L_15 - .L_14)
.L_14:
        /*003c*/ 	.word	0x00000000
        /*0040*/ 	.short	0x0003
        /*0042*/ 	.short	0x0010
        /*0044*/ 	.byte	0x00, 0xf0, 0x11, 0x00


	//----- nvinfo : EIATTR_KPARAM_INFO
	.align		4
.L_15:
        /*0048*/ 	.byte	0x04, 0x17
        /*004a*/ 	.short	(.L_17 - .L_16)
.L_16:
        /*004c*/ 	.word	0x00000000
        /*0050*/ 	.short	0x0002
        /*0052*/ 	.short	0x0008
        /*0054*/ 	.byte	0x00, 0xf0, 0x21, 0x00


	//----- nvinfo : EIATTR_KPARAM_INFO
	.align		4
.L_17:
        /*0058*/ 	.byte	0x04, 0x17
        /*005a*/ 	.short	(.L_19 - .L_18)
.L_18:
        /*005c*/ 	.word	0x00000000
        /*0060*/ 	.short	0x0001
        /*0062*/ 	.short	0x0004
        /*0064*/ 	.byte	0x00, 0xf0, 0x11, 0x00


	//----- nvinfo : EIATTR_KPARAM_INFO
	.align		4
.L_19:
        /*0068*/ 	.byte	0x04, 0x17
        /*006a*/ 	.short	(.L_21 - .L_20)
.L_20:
        /*006c*/ 	.word	0x00000000
        /*0070*/ 	.short	0x0000
        /*0072*/ 	.short	0x0000
        /*0074*/ 	.byte	0x00, 0xf0, 0x11, 0x00


	//----- nvinfo : EIATTR_SPARSE_MMA_MASK
	.align		4
.L_21:
        /*0078*/ 	.byte	0x03, 0x50
        /*007a*/ 	.short	0x0000


	//----- nvinfo : EIATTR_MAXREG_COUNT
	.align		4
        /*007c*/ 	.byte	0x03, 0x1b
        /*007e*/ 	.short	0x00ff


	//----- nvinfo : EIATTR_MERCURY_ISA_VERSION
	.align		4
        /*0080*/ 	.byte	0x03, 0x5f
        /*0082*/ 	.short	0x0101


	//----- nvinfo : EIATTR_VRC_CTA_INIT_COUNT
	.align		4
        /*0084*/ 	.byte	0x02, 0x4a
	.zero		1
	.zero		1


	//----- nvinfo : EIATTR_EXIT_INSTR_OFFSETS
	.align		4
        /*0088*/ 	.byte	0x04, 0x1c
        /*008a*/ 	.short	(.L_23 - .L_22)


	//   ....[0]....
.L_22:
        /*008c*/ 	.word	0x00000070


	//   ....[1]....
        /*0090*/ 	.word	0x000001c0


	//----- nvinfo : EIATTR_CBANK_PARAM_SIZE
	.align		4
.L_23:
        /*0094*/ 	.byte	0x03, 0x19
        /*0096*/ 	.short	0x0028


	//----- nvinfo : EIATTR_PARAM_CBANK
	.align		4
        /*0098*/ 	.byte	0x04, 0x0a
        /*009a*/ 	.short	(.L_25 - .L_24)
	.align		4
.L_24:
        /*009c*/ 	.word	index@(.nv.constant0.my_fancy_kernel)
        /*00a0*/ 	.short	0x0380
        /*00a2*/ 	.short	0x0028


	//----- nvinfo : EIATTR_SW_WAR
	.align		4
.L_25:
        /*00a4*/ 	.byte	0x04, 0x36
        /*00a6*/ 	.short	(.L_27 - .L_26)
.L_26:
        /*00a8*/ 	.word	0x00000008
.L_27:


//--------------------- .nv.callgraph             --------------------------
	.section	.nv.callgraph,"",@"SHT_CUDA_CALLGRAPH"
	.align	4
	.sectionentsize	8
	.align		4
        /*0000*/ 	.word	0x00000000
	.align		4
        /*0004*/ 	.word	0xffffffff
	.align		4
        /*0008*/ 	.word	0x00000000
	.align		4
        /*000c*/ 	.word	0xfffffffe
	.align		4
        /*0010*/ 	.word	0x00000000
	.align		4
        /*0014*/ 	.word	0xfffffffd
	.align		4
        /*0018*/ 	.word	0x00000000
	.align		4
        /*001c*/ 	.word	0xfffffffc


//--------------------- .text.my_fancy_kernel     --------------------------
	.section	.text.my_fancy_kernel,"ax",@progbits
	.align	128
        .global         my_fancy_kernel
        .type           my_fancy_kernel,@function
        .size           my_fancy_kernel,(.L_x_1 - my_fancy_kernel)
        .other          my_fancy_kernel,@"STO_CUDA_ENTRY STV_DEFAULT"
my_fancy_kernel:
.text.my_fancy_kernel:
[----:B------:R-:W-:Y:S01]  /*0000*/  LDC R1, c[0x0][0x37c] ;  /* 0x0000df00ff017b82 */ /* 0x000fe20000000800 */
[----:B------:R-:W0:Y:S07]  /*0010*/  S2R R0, SR_TID.X ;  /* 0x0000000000007919 */ /* 0x000e2e0000002100 */
[----:B------:R-:W0:Y:S01]  /*0020*/  S2UR UR4, SR_CTAID.X ;  /* 0x00000000000479c3 */ /* 0x000e220000002500 */
[----:B------:R-:W1:Y:S07]  /*0030*/  LDCU UR5, c[0x0][0x380] ;  /* 0x00007000ff0577ac */ /* 0x000e6e0008000800 */
[----:B------:R-:W0:Y:S02]  /*0040*/  LDC R11, c[0x0][0x360] ;  /* 0x0000d800ff0b7b82 */ /* 0x000e240000000800 */
[----:B0-----:R-:W-:-:S05]  /*0050*/  IMAD R11, R11, UR4, R0 ;  /* 0x000000040b0b7c24 */ /* 0x001fca000f8e0200 */
[----:B-1----:R-:W-:-:S13]  /*0060*/  ISETP.GE.AND P0, PT, R11, UR5, PT ;  /* 0x000000050b007c0c */ /* 0x002fda000bf06270 */
[----:B------:R-:W-:Y:S05]  /*0070*/  @P0 EXIT ;  /* 0x000000000000094d */ /* 0x000fea0003800000 */
[----:B------:R-:W0:Y:S01]  /*0080*/  LDCU UR6, c[0x0][0x384] ;  /* 0x00007080ff0677ac */ /* 0x000e220008000800 */
[----:B------:R-:W-:Y:S01]  /*0090*/  I2F.F64 R2, R11 ;  /* 0x0000000b00027312 */ /* 0x000fe20000201c00 */
[----:B------:R-:W1:Y:S01]  /*00a0*/  LDC.64 R6, c[0x0][0x398] ;  /* 0x0000e600ff067b82 */ /* 0x000e620000000a00 */
[----:B------:R-:W2:Y:S01]  /*00b0*/  LDCU.64 UR10, c[0x0][0x390] ;  /* 0x00007200ff0a77ac */ /* 0x000ea20008000a00 */
[----:B------:R-:W3:Y:S06]  /*00c0*/  LDCU.64 UR8, c[0x0][0x388] ;  /* 0x00007100ff0877ac */ /* 0x000eec0008000a00 */
[----:B------:R-:W4:Y:S01]  /*00d0*/  LDC.64 R8, c[0x0][0x3a0] ;  /* 0x0000e800ff087b82 */ /* 0x000f220000000a00 */
[----:B------:R-:W5:Y:S01]  /*00e0*/  LDCU.64 UR4, c[0x0][0x358] ;  /* 0x00006b00ff0477ac */ /* 0x000f620008000a00 */
[----:B0-----:R-:W0:Y:S01]  /*00f0*/  F2F.F64.F32 R4, UR6 ;  /* 0x0000000600047d10 */ /* 0x001e220008201800 */
[----:B--2---:R-:W-:-:S02]  /*0100*/  I2FP.F32.S32 R0, UR10 ;  /* 0x0000000a00007c45 */ /* 0x004fc40008201400 */
[----:B------:R-:W-:-:S05]  /*0110*/  I2FP.F32.U32 R13, UR11 ;  /* 0x0000000b000d7c45 */ /* 0x000fca0008201000 */
[----:B------:R-:W-:Y:S01]  /*0120*/  FADD R0, R0, R13 ;  /* 0x0000000d00007221 */ /* 0x000fe20000000000 */
[----:B0-----:R-:W-:Y:S01]  /*0130*/  DADD R2, R2, R4 ;  /* 0x0000000002027229 */ /* 0x001fe20000000004 */
[----:B------:R-:W0:Y:S07]  /*0140*/  I2F.F64 R4, UR10 ;  /* 0x0000000a00047d12 */ /* 0x000e2e0008201c00 */
[----:B---3--:R-:W-:-:S08]  /*0150*/  DADD R2, R2, UR8 ;  /* 0x0000000802027e29 */ /* 0x008fd00008000000 */
[----:B0-----:R-:W-:Y:S01]  /*0160*/  DADD R2, R2, R4 ;  /* 0x0000000002027229 */ /* 0x001fe20000000004 */
[----:B-1----:R-:W-:-:S04]  /*0170*/  IMAD.WIDE R4, R11, 0x8, R6 ;  /* 0x000000080b047825 */ /* 0x002fc800078e0206 */
[----:B----4-:R-:W-:-:S04]  /*0180*/  IMAD.WIDE R6, R11, 0x4, R8 ;  /* 0x000000040b067825 */ /* 0x010fc800078e0208 */
[----:B------:R-:W-:Y:S01]  /*0190*/  FADD R9, R0, -UR6 ;  /* 0x8000000600097e21 */ /* 0x000fe20008000000 */
[----:B-----5:R-:W-:Y:S04]  /*01a0*/  STG.E.64 desc[UR4][R4.64], R2 ;  /* 0x0000000204007986 */ /* 0x020fe8000c101b04 */
[----:B------:R-:W-:Y:S01]  /*01b0*/  STG.E desc[UR4][R6.64], R9 ;  /* 0x0000000906007986 */ /* 0x000fe2000c101904 */
[----:B------:R-:W-:Y:S05]  /*01c0*/  EXIT ;  /* 0x000000000000794d */ /* 0x000fea0003800000 */
.L_x_0:
[----:B------:R-:W-:-:S00]  /*01d0*/  BRA `(.L_x_0) ;  /* 0xfffffffc00fc7947 */ /* 0x000fc0000383ffff */
[----:B------:R-:W-:-:S00]  /*01e0*/  NOP ;  /* 0x0000000000007918 */ /* 0x000fc00000000000 */
        /* <DEDUP_REMOVED lines=9> */
.L_x_1:


//--------------------- .nv.shared.reserved.0     --------------------------
	.section	.nv.shared.reserved.0,"aw",@nobits
	.weak		__nv_reservedSMEM_offset_0_alias
	.size		__nv_reservedSMEM_offset_0_alias, 0, 64
	.other		__nv_reservedSMEM_offset_0_alias,@"STO_CUDA_RESERVED_SHARED STV_DEFAULT"
__nv_reservedSMEM_offset_0_alias:
	.zero		0
	.zero		64


//--------------------- .nv.constant0.my_fancy_kernel --------------------------
	.section	.nv.constant0.my_fancy_kernel,"a",@progbits
	.sectionflags	@""
	.align	4
.nv.constant0.my_fancy_kernel:
	.zero		936


//--------------------- SYMBOLS --------------------------

	.type		.nv.reservedSmem.offset0,@object
	.size		.nv.reservedSmem.offset0,0x4
